//
// Generated by NVIDIA NVVM Compiler
//
// Compiler Build ID: CL-36424714
// Cuda compilation tools, release 13.0, V13.0.88
// Based on NVVM 20.0.0
//

.version 9.0
.target sm_100
.address_size 64

	// .globl	_Z8make_arrPi

.visible .entry _Z8make_arrPi(
	.param .u64 .ptr .align 1 _Z8make_arrPi_param_0
)
{


	ret;

}
	// .globl	_Z8free_arrPi
.visible .entry _Z8free_arrPi(
	.param .u64 .ptr .align 1 _Z8free_arrPi_param_0
)
{


	ret;

}


// ===== COMPILED SASS (sm_100) =====

	.target	sm_100

	.elftype	@"ET_EXEC"


//--------------------- .note.nv.tkinfo           --------------------------
	.section	.note.nv.tkinfo,"",@"SHT_NOTE"
	.sectionflags	@"SHF_NOTE_NV_TKINFO"
	.tkinfo
        /*0018*/ 	.word	0x00000002
        /*0030*/ 	.string	""
        /*0030*/ 	.string	"ptxas"
        /*0030*/ 	.string	"Cuda compilation tools, release 13.0, V13.0.88"
        /*0030*/ 	.string	"Build cuda_13.0.r13.0/compiler.36424714_0"
        /*0030*/ 	.string	"-arch sm_100 -m 64 "



//--------------------- .note.nv.cuinfo           --------------------------
	.section	.note.nv.cuinfo,"",@"SHT_NOTE"
	.sectionflags	@"SHF_NOTE_NV_CUINFO"
        /*0018*/ 	.short	0x0002
        /*001a*/ 	.short	0x0064
        /*001c*/ 	.short	0x0082
	.zero		2


//--------------------- .nv.info                  --------------------------
	.section	.nv.info,"",@"SHT_CUDA_INFO"
	.align	4


	//----- nvinfo : EIATTR_REGCOUNT
	.align		4
        /*0000*/ 	.byte	0x04, 0x2f
        /*0002*/ 	.short	(.L_1 - .L_0)
	.align		4
.L_0:
        /*0004*/ 	.word	index@(_Z8make_arrPi)
        /*0008*/ 	.word	0x00000004


	//----- nvinfo : EIATTR_FRAME_SIZE
	.align		4
.L_1:
        /*000c*/ 	.byte	0x04, 0x11
        /*000e*/ 	.short	(.L_3 - .L_2)
	.align		4
.L_2:
        /*0010*/ 	.word	index@(_Z8make_arrPi)
        /*0014*/ 	.word	0x00000000


	//----- nvinfo : EIATTR_REGCOUNT
	.align		4
.L_3:
        /*0018*/ 	.byte	0x04, 0x2f
        /*001a*/ 	.short	(.L_5 - .L_4)
	.align		4
.L_4:
        /*001c*/ 	.word	index@(_Z8free_arrPi)
        /*0020*/ 	.word	0x00000004


	//----- nvinfo : EIATTR_FRAME_SIZE
	.align		4
.L_5:
        /*0024*/ 	.byte	0x04, 0x11
        /*0026*/ 	.short	(.L_7 - .L_6)
	.align		4
.L_6:
        /*0028*/ 	.word	index@(_Z8free_arrPi)
        /*002c*/ 	.word	0x00000000


	//----- nvinfo : EIATTR_MIN_STACK_SIZE
	.align		4
.L_7:
        /*0030*/ 	.byte	0x04, 0x12
        /*0032*/ 	.short	(.L_9 - .L_8)
	.align		4
.L_8:
        /*0034*/ 	.word	index@(_Z8free_arrPi)
        /*0038*/ 	.word	0x00000000


	//----- nvinfo : EIATTR_MIN_STACK_SIZE
	.align		4
.L_9:
        /*003c*/ 	.byte	0x04, 0x12
        /*003e*/ 	.short	(.L_11 - .L_10)
	.align		4
.L_10:
        /*0040*/ 	.word	index@(_Z8make_arrPi)
        /*0044*/ 	.word	0x00000000
.L_11:


//--------------------- .nv.compat                --------------------------
	.section	.nv.compat,"",@"SHT_CUDA_COMPAT_INFO"
	.align	4
        /*0000*/ 	.byte	0x02, 0x09, 0x00, 0x00, 0x02, 0x02, 0x01, 0x00, 0x02, 0x05, 0x05, 0x00, 0x03, 0x07, 0x01, 0x01
        /*0010*/ 	.byte	0x02, 0x03, 0x00, 0x00, 0x02, 0x06, 0x01, 0x00, 0x04, 0x0b, 0x08, 0x00, 0x09, 0x00, 0x00, 0x00
        /*0020*/ 	.byte	0x00, 0x00, 0x00, 0x00


//--------------------- .nv.info._Z8free_arrPi    --------------------------
	.section	.nv.info._Z8free_arrPi,"",@"SHT_CUDA_INFO"
	.sectionflags	@""
	.align	4


	//----- nvinfo : EIATTR_CUDA_API_VERSION
	.align		4
        /*0000*/ 	.byte	0x04, 0x37
        /*0002*/ 	.short	(.L_13 - .L_12)
.L_12:
        /*0004*/ 	.word	0x00000082


	//----- nvinfo : EIATTR_KPARAM_INFO
	.align		4
.L_13:
        /*0008*/ 	.byte	0x04, 0x17
        /*000a*/ 	.short	(.L_15 - .L_14)
.L_14:
        /*000c*/ 	.word	0x00000000
        /*0010*/ 	.short	0x0000
        /*0012*/ 	.short	0x0000
        /*0014*/ 	.byte	0x00, 0xf5, 0x21, 0x00


	//----- nvinfo : EIATTR_SPARSE_MMA_MASK
	.align		4
.L_15:
        /*0018*/ 	.byte	0x03, 0x50
        /*001a*/ 	.short	0x0000


	//----- nvinfo : EIATTR_MAXREG_COUNT
	.align		4
        /*001c*/ 	.byte	0x03, 0x1b
        /*001e*/ 	.short	0x00ff


	//----- nvinfo : EIATTR_MERCURY_ISA_VERSION
	.align		4
        /*0020*/ 	.byte	0x03, 0x5f
        /*0022*/ 	.short	0x0101


	//----- nvinfo : EIATTR_VRC_CTA_INIT_COUNT
	.align		4
        /*0024*/ 	.byte	0x02, 0x4a
	.zero		1
	.zero		1


	//----- nvinfo : EIATTR_EXIT_INSTR_OFFSETS
	.align		4
        /*0028*/ 	.byte	0x04, 0x1c
        /*002a*/ 	.short	(.L_17 - .L_16)


	//   ....[0]....
.L_16:
        /*002c*/ 	.word	0x00000010


	//----- nvinfo : EIATTR_CBANK_PARAM_SIZE
	.align		4
.L_17:
        /*0030*/ 	.byte	0x03, 0x19
        /*0032*/ 	.short	0x0008


	//----- nvinfo : EIATTR_PARAM_CBANK
	.align		4
        /*0034*/ 	.byte	0x04, 0x0a
        /*0036*/ 	.short	(.L_19 - .L_18)
	.align		4
.L_18:
        /*0038*/ 	.word	index@(.nv.constant0._Z8free_arrPi)
        /*003c*/ 	.short	0x0380
        /*003e*/ 	.short	0x0008


	//----- nvinfo : EIATTR_SW_WAR
	.align		4
.L_19:
        /*0040*/ 	.byte	0x04, 0x36
        /*0042*/ 	.short	(.L_21 - .L_20)
.L_20:
        /*0044*/ 	.word	0x00000008
.L_21:


//--------------------- .nv.info._Z8make_arrPi    --------------------------
	.section	.nv.info._Z8make_arrPi,"",@"SHT_CUDA_INFO"
	.sectionflags	@""
	.align	4


	//----- nvinfo : EIATTR_CUDA_API_VERSION
	.align		4
        /*0000*/ 	.byte	0x04, 0x37
        /*0002*/ 	.short	(.L_23 - .L_22)
.L_22:
        /*0004*/ 	.word	0x00000082


	//----- nvinfo : EIATTR_KPARAM_INFO
	.align		4
.L_23:
        /*0008*/ 	.byte	0x04, 0x17
        /*000a*/ 	.short	(.L_25 - .L_24)
.L_24:
        /*000c*/ 	.word	0x00000000
        /*0010*/ 	.short	0x0000
        /*0012*/ 	.short	0x0000
        /*0014*/ 	.byte	0x00, 0xf5, 0x21, 0x00


	//----- nvinfo : EIATTR_SPARSE_MMA_MASK
	.align		4
.L_25:
        /*0018*/ 	.byte	0x03, 0x50
        /*001a*/ 	.short	0x0000


	//----- nvinfo : EIATTR_MAXREG_COUNT
	.align		4
        /*001c*/ 	.byte	0x03, 0x1b
        /*001e*/ 	.short	0x00ff


	//----- nvinfo : EIATTR_MERCURY_ISA_VERSION
	.align		4
        /*0020*/ 	.byte	0x03, 0x5f
        /*0022*/ 	.short	0x0101


	//----- nvinfo : EIATTR_VRC_CTA_INIT_COUNT
	.align		4
        /*0024*/ 	.byte	0x02, 0x4a
	.zero		1
	.zero		1


	//----- nvinfo : EIATTR_EXIT_INSTR_OFFSETS
	.align		4
        /*0028*/ 	.byte	0x04, 0x1c
        /*002a*/ 	.short	(.L_27 - .L_26)


	//   ....[0]....
.L_26:
        /*002c*/ 	.word	0x00000010


	//----- nvinfo : EIATTR_CBANK_PARAM_SIZE
	.align		4
.L_27:
        /*0030*/ 	.byte	0x03, 0x19
        /*0032*/ 	.short	0x0008


	//----- nvinfo : EIATTR_PARAM_CBANK
	.align		4
        /*0034*/ 	.byte	0x04, 0x0a
        /*0036*/ 	.short	(.L_29 - .L_28)
	.align		4
.L_28:
        /*0038*/ 	.word	index@(.nv.constant0._Z8make_arrPi)
        /*003c*/ 	.short	0x0380
        /*003e*/ 	.short	0x0008


	//----- nvinfo : EIATTR_SW_WAR
	.align		4
.L_29:
        /*0040*/ 	.byte	0x04, 0x36
        /*0042*/ 	.short	(.L_31 - .L_30)
.L_30:
        /*0044*/ 	.word	0x00000008
.L_31:


//--------------------- .nv.callgraph             --------------------------
	.section	.nv.callgraph,"",@"SHT_CUDA_CALLGRAPH"
	.align	4
	.sectionentsize	8
	.align		4
        /*0000*/ 	.word	0x00000000
	.align		4
        /*0004*/ 	.word	0xffffffff
	.align		4
        /*0008*/ 	.word	0x00000000
	.align		4
        /*000c*/ 	.word	0xfffffffe
	.align		4
        /*0010*/ 	.word	0x00000000
	.align		4
        /*0014*/ 	.word	0xfffffffd
	.align		4
        /*0018*/ 	.word	0x00000000
	.align		4
        /*001c*/ 	.word	0xfffffffc


//--------------------- .text._Z8free_arrPi       --------------------------
	.section	.text._Z8free_arrPi,"ax",@progbits
	.align	128
        .global         _Z8free_arrPi
        .type           _Z8free_arrPi,@function
        .size           _Z8free_arrPi,(.L_x_2 - _Z8free_arrPi)
        .other          _Z8free_arrPi,@"STO_CUDA_ENTRY STV_DEFAULT"
_Z8free_arrPi:
.text._Z8free_arrPi:
[----:B------:R-:W-:Y:S01]  /*0000*/  LDC R1, c[0x0][0x37c] ;  /* 0x0000df00ff017b82 */ /* 0x000fe20000000800 */
[----:B------:R-:W-:Y:S05]  /*0010*/  EXIT ;  /* 0x000000000000794d */ /* 0x000fea0003800000 */
.L_x_0:
[----:B------:R-:W-:-:S00]  /*0020*/  BRA `(.L_x_0) ;  /* 0xfffffffc00fc7947 */ /* 0x000fc0000383ffff */
[----:B------:R-:W-:-:S00]  /*0030*/  NOP ;  /* 0x0000000000007918 */ /* 0x000fc00000000000 */
        /* <DEDUP_REMOVED lines=12> */
.L_x_2:


//--------------------- .text._Z8make_arrPi       --------------------------
	.section	.text._Z8make_arrPi,"ax",@progbits
	.align	128
        .global         _Z8make_arrPi
        .type           _Z8make_arrPi,@function
        .size           _Z8make_arrPi,(.L_x_3 - _Z8make_arrPi)
        .other          _Z8make_arrPi,@"STO_CUDA_ENTRY STV_DEFAULT"
_Z8make_arrPi:
.text._Z8make_arrPi:
[----:B------:R-:W-:Y:S01]  /*0000*/  LDC R1, c[0x0][0x37c] ;  /* 0x0000df00ff017b82 */ /* 0x000fe20000000800 */
[----:B------:R-:W-:Y:S05]  /*0010*/  EXIT ;  /* 0x000000000000794d */ /* 0x000fea0003800000 */
.L_x_1:
        /* <DEDUP_REMOVED lines=14> */
.L_x_3:


//--------------------- .nv.shared.reserved.0     --------------------------
	.section	.nv.shared.reserved.0,"aw",@nobits
	.weak		__nv_reservedSMEM_offset_0_alias
	.size		__nv_reservedSMEM_offset_0_alias, 0, 64
	.other		__nv_reservedSMEM_offset_0_alias,@"STO_CUDA_RESERVED_SHARED STV_DEFAULT"
__nv_reservedSMEM_offset_0_alias:
	.zero		0
	.zero		64


//--------------------- .nv.constant0._Z8free_arrPi --------------------------
	.section	.nv.constant0._Z8free_arrPi,"a",@progbits
	.sectionflags	@""
	.align	4
.nv.constant0._Z8free_arrPi:
	.zero		904


//--------------------- .nv.constant0._Z8make_arrPi --------------------------
	.section	.nv.constant0._Z8make_arrPi,"a",@progbits
	.sectionflags	@""
	.align	4
.nv.constant0._Z8make_arrPi:
	.zero		904


//--------------------- SYMBOLS --------------------------

	.type		.nv.reservedSmem.offset0,@object
	.size		.nv.reservedSmem.offset0,0x4
